	.headerflags	@"EF_CUDA_TEXMODE_UNIFIED EF_CUDA_64BIT_ADDRESS EF_CUDA_ACCELERATORS EF_CUDA_SM90 EF_CUDA_VIRTUAL_SM(EF_CUDA_SM90)"
	.elftype	@"ET_EXEC"


//--------------------- .nv.info                  --------------------------
	.section	.nv.info,"",@"SHT_CUDA_INFO"
	.align	4


	//----- nvinfo : EIATTR_REGCOUNT
	.align		4
        /*0000*/ 	.byte	0x04, 0x2f
        /*0002*/ 	.short	(.L_3 - .L_2)
	.align		4
.L_2:
        /*0004*/ 	.word	index@(triton_poi_fused__native_batch_norm_legit_no_training_convolution_relu_9)
        /*0008*/ 	.word	0x00000016


	//----- nvinfo : EIATTR_MIN_STACK_SIZE
	.align		4
.L_3:
        /*000c*/ 	.byte	0x04, 0x12
        /*000e*/ 	.short	(.L_5 - .L_4)
	.align		4
.L_4:
        /*0010*/ 	.word	index@(triton_poi_fused__native_batch_norm_legit_no_training_convolution_relu_9)
        /*0014*/ 	.word	0x00000000


	//----- nvinfo : EIATTR_FRAME_SIZE
	.align		4
.L_5:
        /*0018*/ 	.byte	0x04, 0x11
        /*001a*/ 	.short	(.L_7 - .L_6)
	.align		4
.L_6:
        /*001c*/ 	.word	index@(triton_poi_fused__native_batch_norm_legit_no_training_convolution_relu_9)
        /*0020*/ 	.word	0x00000000


	//----- nvinfo : EIATTR_MIN_STACK_SIZE
	.align		4
.L_7:
        /*0024*/ 	.byte	0x04, 0x12
        /*0026*/ 	.short	(.L_9 - .L_8)
	.align		4
.L_8:
        /*0028*/ 	.word	index@(triton_poi_fused__native_batch_norm_legit_no_training_convolution_relu_9)
        /*002c*/ 	.word	0x00000000
.L_9:


//--------------------- .nv.info.triton_poi_fused__native_batch_norm_legit_no_training_convolution_relu_9 --------------------------
	.section	.nv.info.triton_poi_fused__native_batch_norm_legit_no_training_convolution_relu_9,"",@"SHT_CUDA_INFO"
	.sectionflags	@""
	.align	4


	//----- nvinfo : EIATTR_CUDA_API_VERSION
	.align		4
        /*0000*/ 	.byte	0x04, 0x37
        /*0002*/ 	.short	(.L_11 - .L_10)
.L_10:
        /*0004*/ 	.word	0x0000007c


	//----- nvinfo : EIATTR_KPARAM_INFO
	.align		4
.L_11:
        /*0008*/ 	.byte	0x04, 0x17
        /*000a*/ 	.short	(.L_13 - .L_12)
.L_12:
        /*000c*/ 	.word	0x00000000
        /*0010*/ 	.short	0x0007
        /*0012*/ 	.short	0x0038
        /*0014*/ 	.byte	0x00, 0xf0, 0x11, 0x00


	//----- nvinfo : EIATTR_KPARAM_INFO
	.align		4
.L_13:
        /*0018*/ 	.byte	0x04, 0x17
        /*001a*/ 	.short	(.L_15 - .L_14)
.L_14:
        /*001c*/ 	.word	0x00000000
        /*0020*/ 	.short	0x0006
        /*0022*/ 	.short	0x0030
        /*0024*/ 	.byte	0x00, 0xf4, 0x21, 0x00


	//----- nvinfo : EIATTR_KPARAM_INFO
	.align		4
.L_15:
        /*0028*/ 	.byte	0x04, 0x17
        /*002a*/ 	.short	(.L_17 - .L_16)
.L_16:
        /*002c*/ 	.word	0x00000000
        /*0030*/ 	.short	0x0005
        /*0032*/ 	.short	0x0028
        /*0034*/ 	.byte	0x00, 0xf4, 0x21, 0x00


	//----- nvinfo : EIATTR_KPARAM_INFO
	.align		4
.L_17:
        /*0038*/ 	.byte	0x04, 0x17
        /*003a*/ 	.short	(.L_19 - .L_18)
.L_18:
        /*003c*/ 	.word	0x00000000
        /*0040*/ 	.short	0x0004
        /*0042*/ 	.short	0x0020
        /*0044*/ 	.byte	0x00, 0xf4, 0x21, 0x00


	//----- nvinfo : EIATTR_KPARAM_INFO
	.align		4
.L_19:
        /*0048*/ 	.byte	0x04, 0x17
        /*004a*/ 	.short	(.L_21 - .L_20)
.L_20:
        /*004c*/ 	.word	0x00000000
        /*0050*/ 	.short	0x0003
        /*0052*/ 	.short	0x0018
        /*0054*/ 	.byte	0x00, 0xf4, 0x21, 0x00


	//----- nvinfo : EIATTR_KPARAM_INFO
	.align		4
.L_21:
        /*0058*/ 	.byte	0x04, 0x17
        /*005a*/ 	.short	(.L_23 - .L_22)
.L_22:
        /*005c*/ 	.word	0x00000000
        /*0060*/ 	.short	0x0002
        /*0062*/ 	.short	0x0010
        /*0064*/ 	.byte	0x00, 0xf4, 0x21, 0x00


	//----- nvinfo : EIATTR_KPARAM_INFO
	.align		4
.L_23:
        /*0068*/ 	.byte	0x04, 0x17
        /*006a*/ 	.short	(.L_25 - .L_24)
.L_24:
        /*006c*/ 	.word	0x00000000
        /*0070*/ 	.short	0x0001
        /*0072*/ 	.short	0x0008
        /*0074*/ 	.byte	0x00, 0xf4, 0x21, 0x00


	//----- nvinfo : EIATTR_KPARAM_INFO
	.align		4
.L_25:
        /*0078*/ 	.byte	0x04, 0x17
        /*007a*/ 	.short	(.L_27 - .L_26)
.L_26:
        /*007c*/ 	.word	0x00000000
        /*0080*/ 	.short	0x0000
        /*0082*/ 	.short	0x0000
        /*0084*/ 	.byte	0x00, 0xf4, 0x21, 0x00


	//----- nvinfo : EIATTR_SPARSE_MMA_MASK
	.align		4
.L_27:
        /*0088*/ 	.byte	0x03, 0x50
        /*008a*/ 	.short	0x0000


	//----- nvinfo : EIATTR_MAXREG_COUNT
	.align		4
        /*008c*/ 	.byte	0x03, 0x1b
        /*008e*/ 	.short	0x00ff


	//----- nvinfo : EIATTR_EXIT_INSTR_OFFSETS
	.align		4
        /*0090*/ 	.byte	0x04, 0x1c
        /*0092*/ 	.short	(.L_29 - .L_28)


	//   ....[0]....
.L_28:
        /*0094*/ 	.word	0x00000430


	//----- nvinfo : EIATTR_REQNTID
	.align		4
.L_29:
        /*0098*/ 	.byte	0x04, 0x10
        /*009a*/ 	.short	(.L_31 - .L_30)
.L_30:
        /*009c*/ 	.word	0x00000100
        /*00a0*/ 	.word	0x00000001
        /*00a4*/ 	.word	0x00000001


	//----- nvinfo : EIATTR_CBANK_PARAM_SIZE
	.align		4
.L_31:
        /*00a8*/ 	.byte	0x03, 0x19
        /*00aa*/ 	.short	0x003c


	//----- nvinfo : EIATTR_PARAM_CBANK
	.align		4
        /*00ac*/ 	.byte	0x04, 0x0a
        /*00ae*/ 	.short	(.L_33 - .L_32)
	.align		4
.L_32:
        /*00b0*/ 	.word	index@(.nv.constant0.triton_poi_fused__native_batch_norm_legit_no_training_convolution_relu_9)
        /*00b4*/ 	.short	0x0210
        /*00b6*/ 	.short	0x003c


	//----- nvinfo : EIATTR_SW_WAR
	.align		4
.L_33:
        /*00b8*/ 	.byte	0x04, 0x36
        /*00ba*/ 	.short	(.L_35 - .L_34)
.L_34:
        /*00bc*/ 	.word	0x00000008
.L_35:


//--------------------- .nv.callgraph             --------------------------
	.section	.nv.callgraph,"",@"SHT_CUDA_CALLGRAPH"
	.align	4
	.sectionentsize	8
	.align		4
        /*0000*/ 	.word	0x00000000
	.align		4
        /*0004*/ 	.word	0xffffffff
	.align		4
        /*0008*/ 	.word	0x00000000
	.align		4
        /*000c*/ 	.word	0xfffffffe
	.align		4
        /*0010*/ 	.word	0x00000000
	.align		4
        /*0014*/ 	.word	0xfffffffd
	.align		4
        /*0018*/ 	.word	0x00000000
	.align		4
        /*001c*/ 	.word	0xfffffffc


//--------------------- .nv.constant4             --------------------------
	.section	.nv.constant4,"a",@progbits
	.align	8
	.align		8
.nv.constant4:
        /*0000*/ 	.dword	_$_str
	.align		8
        /*0008*/ 	.dword	_$_str_$_2


//--------------------- .text.triton_poi_fused__native_batch_norm_legit_no_training_convolution_relu_9 --------------------------
	.section	.text.triton_poi_fused__native_batch_norm_legit_no_training_convolution_relu_9,"ax",@progbits
	.align	128
        .global         triton_poi_fused__native_batch_norm_legit_no_training_convolution_relu_9
        .type           triton_poi_fused__native_batch_norm_legit_no_training_convolution_relu_9,@function
        .size           triton_poi_fused__native_batch_norm_legit_no_training_convolution_relu_9,(.L_x_1 - triton_poi_fused__native_batch_norm_legit_no_training_convolution_relu_9)
        .other          triton_poi_fused__native_batch_norm_legit_no_training_convolution_relu_9,@"STO_CUDA_ENTRY STV_DEFAULT"
triton_poi_fused__native_batch_norm_legit_no_training_convolution_relu_9:
.text.triton_poi_fused__native_batch_norm_legit_no_training_convolution_relu_9:
[----:B------:R-:W-:Y:S01]  /*0000*/  LDC R1, c[0x0][0x28] ;  /* 0x00000a00ff017b82 */ /* 0x000fe20000000800 */
[----:B------:R-:W1:Y:S07]  /*0010*/  S2R R0, SR_TID.X ;  /* 0x0000000000007919 */ /* 0x000e6e0000002100 */
[----:B------:R-:W2:Y:S01]  /*0020*/  LDC.64 R6, c[0x0][0x228] ;  /* 0x00008a00ff067b82 */ /* 0x000ea20000000a00 */
[----:B------:R-:W-:Y:S01]  /*0030*/  ULDC.64 UR4, c[0x0][0x208] ;  /* 0x0000820000047ab9 */ /* 0x000fe20000000a00 */
[----:B------:R-:W3:Y:S06]  /*0040*/  S2R R5, SR_CTAID.X ;  /* 0x0000000000057919 */ /* 0x000eec0000002500 */
[----:B------:R-:W4:Y:S08]  /*0050*/  LDC.64 R12, c[0x0][0x218] ;  /* 0x00008600ff0c7b82 */ /* 0x000f300000000a00 */
[----:B------:R-:W5:Y:S08]  /*0060*/  LDC.64 R14, c[0x0][0x220] ;  /* 0x00008800ff0e7b82 */ /* 0x000f700000000a00 */
[----:B------:R-:W5:Y:S01]  /*0070*/  LDC.64 R10, c[0x0][0x238] ;  /* 0x00008e00ff0a7b82 */ /* 0x000f620000000a00 */
[----:B-1----:R-:W-:-:S07]  /*0080*/  SHF.L.U32 R0, R0, 0x1, RZ ;  /* 0x0000000100007819 */ /* 0x002fce00000006ff */
[----:B------:R-:W1:Y:S01]  /*0090*/  LDC.64 R16, c[0x0][0x230] ;  /* 0x00008c00ff107b82 */ /* 0x000e620000000a00 */
[----:B---3--:R-:W-:Y:S02]  /*00a0*/  SHF.R.S32.HI R3, RZ, 0x16, R5 ;  /* 0x00000016ff037819 */ /* 0x008fe40000011405 */
[----:B------:R-:W-:Y:S02]  /*00b0*/  LOP3.LUT R0, R0, 0x1fe, RZ, 0xc0, !PT ;  /* 0x000001fe00007812 */ /* 0x000fe400078ec0ff */
[----:B------:R-:W-:Y:S02]  /*00c0*/  SGXT R3, R3, 0x1 ;  /* 0x000000010303781a */ /* 0x000fe40000000200 */
[----:B------:R-:W-:-:S04]  /*00d0*/  LEA R0, R5, R0, 0x9 ;  /* 0x0000000005007211 */ /* 0x000fc800078e48ff */
[----:B------:R-:W-:-:S04]  /*00e0*/  LEA.HI R3, R3, R0, RZ, 0x7 ;  /* 0x0000000003037211 */ /* 0x000fc800078f38ff */
[----:B------:R-:W-:-:S04]  /*00f0*/  LOP3.LUT R3, R3, 0xffffff80, RZ, 0xc0, !PT ;  /* 0xffffff8003037812 */ /* 0x000fc800078ec0ff */
[----:B------:R-:W-:Y:S02]  /*0100*/  IADD3 R8, R0, -R3, RZ ;  /* 0x8000000300087210 */ /* 0x000fe40007ffe0ff */
[----:B------:R-:W3:Y:S03]  /*0110*/  LDC.64 R2, c[0x0][0x210] ;  /* 0x00008400ff027b82 */ /* 0x000ee60000000a00 */
[----:B--2---:R-:W-:-:S06]  /*0120*/  IMAD.WIDE R6, R8, 0x4, R6 ;  /* 0x0000000408067825 */ /* 0x004fcc00078e0206 */
[----:B------:R-:W2:Y:S01]  /*0130*/  LDG.E.EL.64 R6, desc[UR4][R6.64] ;  /* 0x0000000406067981 */ /* 0x000ea2000c2e1b00 */
[----:B----4-:R-:W-:-:S04]  /*0140*/  IMAD.WIDE R12, R8, 0x4, R12 ;  /* 0x00000004080c7825 */ /* 0x010fc800078e020c */
[C---:B-----5:R-:W-:Y:S02]  /*0150*/  IMAD.WIDE R14, R8.reuse, 0x4, R14 ;  /* 0x00000004080e7825 */ /* 0x060fe400078e020e */
[----:B------:R-:W4:Y:S02]  /*0160*/  LDG.E.EL.64 R12, desc[UR4][R12.64] ;  /* 0x000000040c0c7981 */ /* 0x000f24000c2e1b00 */
[----:B0-----:R-:W-:Y:S02]  /*0170*/  IMAD.WIDE R10, R8, 0x4, R10 ;  /* 0x00000004080a7825 */ /* 0x001fe400078e020a */
[----:B------:R-:W5:Y:S02]  /*0180*/  LDG.E.EL.64 R14, desc[UR4][R14.64] ;  /* 0x000000040e0e7981 */ /* 0x000f64000c2e1b00 */
[----:B---3--:R-:W-:Y:S02]  /*0190*/  IMAD.WIDE R2, R0, 0x4, R2 ;  /* 0x0000000400027825 */ /* 0x008fe400078e0202 */
[----:B------:R-:W3:Y:S04]  /*01a0*/  LDG.E.EL.64 R10, desc[UR4][R10.64] ;  /* 0x000000040a0a7981 */ /* 0x000ee8000c2e1b00 */
[----:B------:R-:W4:Y:S01]  /*01b0*/  LDG.E.64 R4, desc[UR4][R2.64] ;  /* 0x0000000402047981 */ /* 0x000f22000c1e1b00 */
[----:B-1----:R-:W-:-:S05]  /*01c0*/  IMAD.WIDE R16, R8, 0x4, R16 ;  /* 0x0000000408107825 */ /* 0x002fca00078e0210 */
[----:B------:R0:W3:Y:S02]  /*01d0*/  LDG.E.EL.64 R8, desc[UR4][R16.64] ;  /* 0x0000000410087981 */ /* 0x0000e4000c2e1b00 */
[----:B0-----:R-:W-:Y:S01]  /*01e0*/  HFMA2.MMA R16, -RZ, RZ, 1.625, 0 ;  /* 0x3e800000ff107435 */ /* 0x001fe200000001ff */
[----:B--2---:R-:W-:Y:S01]  /*01f0*/  FADD R6, R6, 9.9999997473787516356e-06 ;  /* 0x3727c5ac06067421 */ /* 0x004fe20000000000 */
[----:B------:R-:W-:-:S03]  /*0200*/  FADD R7, R7, 9.9999997473787516356e-06 ;  /* 0x3727c5ac07077421 */ /* 0x000fc60000000000 */
[----:B------:R-:W0:Y:S08]  /*0210*/  MUFU.SQRT R18, R6 ;  /* 0x0000000600127308 */ /* 0x000e300000002000 */
[----:B------:R1:W2:Y:S01]  /*0220*/  MUFU.SQRT R19, R7 ;  /* 0x0000000700137308 */ /* 0x0002a20000002000 */
[C---:B0-----:R-:W-:Y:S02]  /*0230*/  FSETP.GT.AND P0, PT, R18.reuse, 8.50705917302346158658e+37, PT ;  /* 0x7e8000001200780b */ /* 0x041fe40003f04000 */
[----:B------:R-:W-:Y:S01]  /*0240*/  FSETP.GEU.AND P2, PT, R18, 1.175494350822287508e-38, PT ;  /* 0x008000001200780b */ /* 0x000fe20003f4e000 */
[----:B-1----:R-:W0:Y:S01]  /*0250*/  LDC.64 R6, c[0x0][0x240] ;  /* 0x00009000ff067b82 */ /* 0x002e220000000a00 */
[----:B--2---:R-:W-:-:S02]  /*0260*/  FSETP.GT.AND P1, PT, R19, 8.50705917302346158658e+37, PT ;  /* 0x7e8000001300780b */ /* 0x004fc40003f24000 */
[----:B------:R-:W-:-:S07]  /*0270*/  FSETP.GEU.AND P3, PT, R19, 1.175494350822287508e-38, PT ;  /* 0x008000001300780b */ /* 0x000fce0003f6e000 */
[----:B------:R-:W-:-:S04]  /*0280*/  @P0 FMUL R18, R18, 0.25 ;  /* 0x3e80000012120820 */ /* 0x000fc80000400000 */
[----:B------:R-:W-:Y:S01]  /*0290*/  @!P2 FMUL R18, R18, 16777216 ;  /* 0x4b8000001212a820 */ /* 0x000fe20000400000 */
[----:B------:R-:W-:-:S04]  /*02a0*/  @P1 FMUL R19, R19, 0.25 ;  /* 0x3e80000013131820 */ /* 0x000fc80000400000 */
[----:B------:R-:W-:Y:S01]  /*02b0*/  @!P3 FMUL R19, R19, 16777216 ;  /* 0x4b8000001313b820 */ /* 0x000fe20000400000 */
[----:B------:R-:W1:Y:S01]  /*02c0*/  MUFU.RCP R18, R18 ;  /* 0x0000001200127308 */ /* 0x000e620000001000 */
[----:B------:R-:W-:-:S07]  /*02d0*/  FSEL R17, R16, 1, P0 ;  /* 0x3f80000010117808 */ /* 0x000fce0000000000 */
[----:B------:R-:W2:Y:S01]  /*02e0*/  MUFU.RCP R19, R19 ;  /* 0x0000001300137308 */ /* 0x000ea20000001000 */
[----:B------:R-:W-:Y:S01]  /*02f0*/  FSEL R16, R16, 1, P1 ;  /* 0x3f80000010107808 */ /* 0x000fe20000800000 */
[----:B------:R-:W-:Y:S01]  /*0300*/  @!P2 FMUL R17, R17, 16777216 ;  /* 0x4b8000001111a820 */ /* 0x000fe20000400000 */
[----:B----4-:R-:W-:Y:S01]  /*0310*/  FADD R4, R4, R12 ;  /* 0x0000000c04047221 */ /* 0x010fe20000000000 */
[----:B------:R-:W-:Y:S02]  /*0320*/  FADD R5, R5, R13 ;  /* 0x0000000d05057221 */ /* 0x000fe40000000000 */
[----:B------:R-:W-:Y:S01]  /*0330*/  @!P3 FMUL R16, R16, 16777216 ;  /* 0x4b8000001010b820 */ /* 0x000fe20000400000 */
[----:B-1----:R-:W-:Y:S01]  /*0340*/  FMUL R17, R18, R17 ;  /* 0x0000001112117220 */ /* 0x002fe20000400000 */
[----:B-----5:R-:W-:Y:S01]  /*0350*/  FADD R14, -R14, R4 ;  /* 0x000000040e0e7221 */ /* 0x020fe20000000100 */
[----:B------:R-:W-:Y:S01]  /*0360*/  FADD R15, -R15, R5 ;  /* 0x000000050f0f7221 */ /* 0x000fe20000000100 */
[----:B--2---:R-:W-:-:S02]  /*0370*/  FMUL R16, R19, R16 ;  /* 0x0000001013107220 */ /* 0x004fc40000400000 */
[----:B------:R-:W-:Y:S02]  /*0380*/  FMUL R17, R14, R17 ;  /* 0x000000110e117220 */ /* 0x000fe40000400000 */
[----:B------:R-:W-:Y:S02]  /*0390*/  FMUL R16, R15, R16 ;  /* 0x000000100f107220 */ /* 0x000fe40000400000 */
[----:B---3--:R-:W-:Y:S02]  /*03a0*/  FFMA R8, R8, R17, R10 ;  /* 0x0000001108087223 */ /* 0x008fe4000000000a */
[----:B------:R-:W-:-:S03]  /*03b0*/  FFMA R9, R9, R16, R11 ;  /* 0x0000001009097223 */ /* 0x000fc6000000000b */
[----:B------:R-:W-:Y:S02]  /*03c0*/  FSETP.GEU.AND P0, PT, R8, RZ, PT ;  /* 0x000000ff0800720b */ /* 0x000fe40003f0e000 */
[C---:B------:R-:W-:Y:S01]  /*03d0*/  FSETP.GEU.AND P1, PT, R9.reuse, RZ, PT ;  /* 0x000000ff0900720b */ /* 0x040fe20003f2e000 */
[----:B0-----:R-:W-:Y:S01]  /*03e0*/  IMAD.WIDE R6, R0, 0x4, R6 ;  /* 0x0000000400067825 */ /* 0x001fe200078e0206 */
[----:B------:R-:W-:Y:S02]  /*03f0*/  FSEL R8, R8, RZ, P0 ;  /* 0x000000ff08087208 */ /* 0x000fe40000000000 */
[----:B------:R-:W-:Y:S01]  /*0400*/  FSEL R9, R9, RZ, P1 ;  /* 0x000000ff09097208 */ /* 0x000fe20000800000 */
[----:B------:R-:W-:Y:S04]  /*0410*/  STG.E.64 desc[UR4][R2.64], R4 ;  /* 0x0000000402007986 */ /* 0x000fe8000c101b04 */
[----:B------:R-:W-:Y:S01]  /*0420*/  STG.E.64 desc[UR4][R6.64], R8 ;  /* 0x0000000806007986 */ /* 0x000fe2000c101b04 */
[----:B------:R-:W-:Y:S05]  /*0430*/  EXIT ;  /* 0x000000000000794d */ /* 0x000fea0003800000 */
.L_x_0:
[----:B------:R-:W-:-:S00]  /*0440*/  BRA `(.L_x_0) ;  /* 0xfffffffc00fc7947 */ /* 0x000fc0000383ffff */
[----:B------:R-:W-:-:S00]  /*0450*/  NOP ;  /* 0x0000000000007918 */ /* 0x000fc00000000000 */
        /* <DEDUP_REMOVED lines=10> */
.L_x_1:


//--------------------- .nv.global.init           --------------------------
	.section	.nv.global.init,"aw",@progbits
.nv.global.init:
	.type		_$_str,@object
	.size		_$_str,(_$_str_$_2 - _$_str)
_$_str:
        /*0000*/ 	.byte	0x5f, 0x5f, 0x43, 0x55, 0x44, 0x41, 0x5f, 0x46, 0x54, 0x5a, 0x00
	.type		_$_str_$_2,@object
	.size		_$_str_$_2,(.L_1 - _$_str_$_2)
_$_str_$_2:
        /*000b*/ 	.byte	0x5f, 0x5f, 0x43, 0x55, 0x44, 0x41, 0x5f, 0x50, 0x52, 0x45, 0x43, 0x5f, 0x53, 0x51, 0x52, 0x54
        /*001b*/ 	.byte	0x00
.L_1:


//--------------------- .nv.constant0.triton_poi_fused__native_batch_norm_legit_no_training_convolution_relu_9 --------------------------
	.section	.nv.constant0.triton_poi_fused__native_batch_norm_legit_no_training_convolution_relu_9,"a",@progbits
	.sectionflags	@""
	.align	4
.nv.constant0.triton_poi_fused__native_batch_norm_legit_no_training_convolution_relu_9:
	.zero		588
